//
// Generated by NVIDIA NVVM Compiler
//
// Compiler Build ID: CL-36424714
// Cuda compilation tools, release 13.0, V13.0.88
// Based on NVVM 20.0.0
//

.version 9.0
.target sm_100
.address_size 64

	// .globl	_Z11matMulNaivePfS_S_i
// _ZZ11matMulTiledPfS_S_iE8A_shared has been demoted
// _ZZ11matMulTiledPfS_S_iE8B_shared has been demoted

.visible .entry _Z11matMulNaivePfS_S_i(
	.param .u64 .ptr .align 1 _Z11matMulNaivePfS_S_i_param_0,
	.param .u64 .ptr .align 1 _Z11matMulNaivePfS_S_i_param_1,
	.param .u64 .ptr .align 1 _Z11matMulNaivePfS_S_i_param_2,
	.param .u32 _Z11matMulNaivePfS_S_i_param_3
)
{
	.reg .pred 	%p<10>;
	.reg .b32 	%r<40>;
	.reg .b32 	%f<67>;
	.reg .b64 	%rd<67>;

	ld.param.u64 	%rd14, [_Z11matMulNaivePfS_S_i_param_0];
	ld.param.u64 	%rd15, [_Z11matMulNaivePfS_S_i_param_1];
	ld.param.u32 	%r18, [_Z11matMulNaivePfS_S_i_param_3];
	cvta.to.global.u64 	%rd1, %rd15;
	cvta.to.global.u64 	%rd2, %rd14;
	mov.u32 	%r19, %ctaid.y;
	mov.u32 	%r20, %ntid.y;
	mov.u32 	%r21, %tid.y;
	mad.lo.s32 	%r1, %r19, %r20, %r21;
	mov.u32 	%r22, %ctaid.x;
	mov.u32 	%r23, %ntid.x;
	mov.u32 	%r24, %tid.x;
	mad.lo.s32 	%r2, %r22, %r23, %r24;
	max.s32 	%r25, %r1, %r2;
	setp.ge.s32 	%p1, %r25, %r18;
	@%p1 bra 	$L__BB0_13;
	mul.lo.s32 	%r3, %r18, %r1;
	and.b32  	%r4, %r18, 7;
	setp.lt.u32 	%p2, %r18, 8;
	mov.f32 	%f66, 0f00000000;
	mov.b32 	%r38, 0;
	@%p2 bra 	$L__BB0_4;
	and.b32  	%r38, %r18, 2147483640;
	neg.s32 	%r36, %r38;
	mul.wide.s32 	%rd16, %r18, 4;
	add.s64 	%rd3, %rd1, %rd16;
	shl.b32 	%r7, %r18, 3;
	mul.wide.s32 	%rd17, %r18, 8;
	add.s64 	%rd4, %rd1, %rd17;
	mul.wide.s32 	%rd18, %r18, 12;
	add.s64 	%rd5, %rd1, %rd18;
	mul.wide.s32 	%rd19, %r18, 16;
	add.s64 	%rd6, %rd1, %rd19;
	mul.wide.s32 	%rd20, %r18, 20;
	add.s64 	%rd7, %rd1, %rd20;
	mul.wide.s32 	%rd21, %r18, 24;
	add.s64 	%rd8, %rd1, %rd21;
	mul.wide.s32 	%rd22, %r18, 28;
	add.s64 	%rd9, %rd1, %rd22;
	mul.wide.u32 	%rd23, %r3, 4;
	add.s64 	%rd24, %rd23, %rd2;
	add.s64 	%rd66, %rd24, 16;
	mov.f32 	%f66, 0f00000000;
	mov.u32 	%r35, %r2;
$L__BB0_3:
	.pragma "nounroll";
	mul.wide.s32 	%rd25, %r35, 4;
	add.s64 	%rd26, %rd3, %rd25;
	add.s64 	%rd27, %rd4, %rd25;
	add.s64 	%rd28, %rd5, %rd25;
	add.s64 	%rd29, %rd6, %rd25;
	add.s64 	%rd30, %rd7, %rd25;
	add.s64 	%rd31, %rd8, %rd25;
	add.s64 	%rd32, %rd9, %rd25;
	add.s64 	%rd33, %rd1, %rd25;
	ld.global.f32 	%f16, [%rd66+-16];
	ld.global.f32 	%f17, [%rd33];
	fma.rn.f32 	%f18, %f16, %f17, %f66;
	ld.global.f32 	%f19, [%rd66+-12];
	ld.global.f32 	%f20, [%rd26];
	fma.rn.f32 	%f21, %f19, %f20, %f18;
	ld.global.f32 	%f22, [%rd66+-8];
	ld.global.f32 	%f23, [%rd27];
	fma.rn.f32 	%f24, %f22, %f23, %f21;
	ld.global.f32 	%f25, [%rd66+-4];
	ld.global.f32 	%f26, [%rd28];
	fma.rn.f32 	%f27, %f25, %f26, %f24;
	ld.global.f32 	%f28, [%rd66];
	ld.global.f32 	%f29, [%rd29];
	fma.rn.f32 	%f30, %f28, %f29, %f27;
	ld.global.f32 	%f31, [%rd66+4];
	ld.global.f32 	%f32, [%rd30];
	fma.rn.f32 	%f33, %f31, %f32, %f30;
	ld.global.f32 	%f34, [%rd66+8];
	ld.global.f32 	%f35, [%rd31];
	fma.rn.f32 	%f36, %f34, %f35, %f33;
	ld.global.f32 	%f37, [%rd66+12];
	ld.global.f32 	%f38, [%rd32];
	fma.rn.f32 	%f66, %f37, %f38, %f36;
	add.s32 	%r36, %r36, 8;
	add.s32 	%r35, %r35, %r7;
	add.s64 	%rd66, %rd66, 32;
	setp.ne.s32 	%p3, %r36, 0;
	@%p3 bra 	$L__BB0_3;
$L__BB0_4:
	setp.eq.s32 	%p4, %r4, 0;
	@%p4 bra 	$L__BB0_12;
	and.b32  	%r13, %r18, 3;
	setp.lt.u32 	%p5, %r4, 4;
	@%p5 bra 	$L__BB0_7;
	add.s32 	%r27, %r38, %r3;
	mul.wide.u32 	%rd34, %r27, 4;
	add.s64 	%rd35, %rd2, %rd34;
	ld.global.f32 	%f40, [%rd35];
	mad.lo.s32 	%r28, %r38, %r18, %r2;
	mul.wide.s32 	%rd36, %r28, 4;
	add.s64 	%rd37, %rd1, %rd36;
	ld.global.f32 	%f41, [%rd37];
	fma.rn.f32 	%f42, %f40, %f41, %f66;
	cvt.u64.u32 	%rd38, %r3;
	cvt.u64.u32 	%rd39, %r38;
	add.s64 	%rd40, %rd39, %rd38;
	shl.b64 	%rd41, %rd40, 2;
	add.s64 	%rd42, %rd2, %rd41;
	ld.global.f32 	%f43, [%rd42+4];
	mul.wide.s32 	%rd43, %r18, 4;
	add.s64 	%rd44, %rd37, %rd43;
	ld.global.f32 	%f44, [%rd44];
	fma.rn.f32 	%f45, %f43, %f44, %f42;
	ld.global.f32 	%f46, [%rd42+8];
	add.s64 	%rd45, %rd44, %rd43;
	ld.global.f32 	%f47, [%rd45];
	fma.rn.f32 	%f48, %f46, %f47, %f45;
	ld.global.f32 	%f49, [%rd42+12];
	add.s64 	%rd46, %rd45, %rd43;
	ld.global.f32 	%f50, [%rd46];
	fma.rn.f32 	%f66, %f49, %f50, %f48;
	add.s32 	%r38, %r38, 4;
$L__BB0_7:
	setp.eq.s32 	%p6, %r13, 0;
	@%p6 bra 	$L__BB0_12;
	setp.eq.s32 	%p7, %r13, 1;
	@%p7 bra 	$L__BB0_10;
	add.s32 	%r29, %r38, %r3;
	mul.wide.u32 	%rd47, %r29, 4;
	add.s64 	%rd48, %rd2, %rd47;
	ld.global.f32 	%f52, [%rd48];
	mad.lo.s32 	%r30, %r38, %r18, %r2;
	mul.wide.s32 	%rd49, %r30, 4;
	add.s64 	%rd50, %rd1, %rd49;
	ld.global.f32 	%f53, [%rd50];
	fma.rn.f32 	%f54, %f52, %f53, %f66;
	cvt.u64.u32 	%rd51, %r3;
	cvt.u64.u32 	%rd52, %r38;
	add.s64 	%rd53, %rd52, %rd51;
	shl.b64 	%rd54, %rd53, 2;
	add.s64 	%rd55, %rd2, %rd54;
	ld.global.f32 	%f55, [%rd55+4];
	mul.wide.s32 	%rd56, %r18, 4;
	add.s64 	%rd57, %rd50, %rd56;
	ld.global.f32 	%f56, [%rd57];
	fma.rn.f32 	%f66, %f55, %f56, %f54;
	add.s32 	%r38, %r38, 2;
$L__BB0_10:
	and.b32  	%r31, %r18, 1;
	setp.eq.b32 	%p8, %r31, 1;
	not.pred 	%p9, %p8;
	@%p9 bra 	$L__BB0_12;
	add.s32 	%r32, %r38, %r3;
	mul.wide.u32 	%rd58, %r32, 4;
	add.s64 	%rd59, %rd2, %rd58;
	ld.global.f32 	%f57, [%rd59];
	mad.lo.s32 	%r33, %r38, %r18, %r2;
	mul.wide.s32 	%rd60, %r33, 4;
	add.s64 	%rd61, %rd1, %rd60;
	ld.global.f32 	%f58, [%rd61];
	fma.rn.f32 	%f66, %f57, %f58, %f66;
$L__BB0_12:
	ld.param.u64 	%rd65, [_Z11matMulNaivePfS_S_i_param_2];
	add.s32 	%r34, %r3, %r2;
	cvta.to.global.u64 	%rd62, %rd65;
	mul.wide.s32 	%rd63, %r34, 4;
	add.s64 	%rd64, %rd62, %rd63;
	st.global.f32 	[%rd64], %f66;
$L__BB0_13:
	ret;

}
	// .globl	_Z11matMulTiledPfS_S_i
.visible .entry _Z11matMulTiledPfS_S_i(
	.param .u64 .ptr .align 1 _Z11matMulTiledPfS_S_i_param_0,
	.param .u64 .ptr .align 1 _Z11matMulTiledPfS_S_i_param_1,
	.param .u64 .ptr .align 1 _Z11matMulTiledPfS_S_i_param_2,
	.param .u32 _Z11matMulTiledPfS_S_i_param_3
)
{
	.reg .pred 	%p<8>;
	.reg .b32 	%r<43>;
	.reg .b32 	%f<63>;
	.reg .b64 	%rd<13>;
	// demoted variable
	.shared .align 4 .b8 _ZZ11matMulTiledPfS_S_iE8A_shared[1024];
	// demoted variable
	.shared .align 4 .b8 _ZZ11matMulTiledPfS_S_iE8B_shared[1024];
	ld.param.u64 	%rd3, [_Z11matMulTiledPfS_S_i_param_0];
	ld.param.u64 	%rd4, [_Z11matMulTiledPfS_S_i_param_1];
	ld.param.u64 	%rd5, [_Z11matMulTiledPfS_S_i_param_2];
	ld.param.u32 	%r24, [_Z11matMulTiledPfS_S_i_param_3];
	mov.u32 	%r25, %ctaid.y;
	shl.b32 	%r26, %r25, 4;
	mov.u32 	%r40, %tid.y;
	add.s32 	%r2, %r26, %r40;
	mov.u32 	%r27, %ctaid.x;
	shl.b32 	%r3, %r27, 4;
	mov.u32 	%r38, %tid.x;
	add.s32 	%r5, %r3, %r38;
	setp.lt.s32 	%p1, %r24, 1;
	mov.f32 	%f62, 0f00000000;
	@%p1 bra 	$L__BB1_7;
	add.s32 	%r28, %r24, 15;
	shr.u32 	%r29, %r28, 4;
	shl.b32 	%r30, %r40, 6;
	mov.u32 	%r31, _ZZ11matMulTiledPfS_S_iE8A_shared;
	add.s32 	%r6, %r31, %r30;
	shl.b32 	%r32, %r38, 2;
	add.s32 	%r7, %r6, %r32;
	mov.u32 	%r33, _ZZ11matMulTiledPfS_S_iE8B_shared;
	add.s32 	%r9, %r33, %r32;
	add.s32 	%r8, %r9, %r30;
	neg.s32 	%r42, %r29;
	mad.lo.s32 	%r34, %r40, %r24, %r38;
	add.s32 	%r41, %r34, %r3;
	shl.b32 	%r12, %r24, 4;
	mad.lo.s32 	%r39, %r24, %r2, %r38;
	cvta.to.global.u64 	%rd1, %rd3;
	cvta.to.global.u64 	%rd2, %rd4;
	mov.f32 	%f62, 0f00000000;
$L__BB1_2:
	max.u32 	%r35, %r2, %r38;
	setp.ge.u32 	%p2, %r35, %r24;
	mov.f32 	%f60, 0f00000000;
	@%p2 bra 	$L__BB1_4;
	mul.wide.u32 	%rd6, %r39, 4;
	add.s64 	%rd7, %rd1, %rd6;
	ld.global.f32 	%f60, [%rd7];
$L__BB1_4:
	setp.ge.s32 	%p3, %r5, %r24;
	st.shared.f32 	[%r7], %f60;
	setp.ge.u32 	%p4, %r40, %r24;
	mov.f32 	%f61, 0f00000000;
	or.pred  	%p5, %p3, %p4;
	@%p5 bra 	$L__BB1_6;
	mul.wide.u32 	%rd8, %r41, 4;
	add.s64 	%rd9, %rd2, %rd8;
	ld.global.f32 	%f61, [%rd9];
$L__BB1_6:
	st.shared.f32 	[%r8], %f61;
	bar.sync 	0;
	ld.shared.f32 	%f12, [%r6];
	ld.shared.f32 	%f13, [%r9];
	fma.rn.f32 	%f14, %f12, %f13, %f62;
	ld.shared.f32 	%f15, [%r6+4];
	ld.shared.f32 	%f16, [%r9+64];
	fma.rn.f32 	%f17, %f15, %f16, %f14;
	ld.shared.f32 	%f18, [%r6+8];
	ld.shared.f32 	%f19, [%r9+128];
	fma.rn.f32 	%f20, %f18, %f19, %f17;
	ld.shared.f32 	%f21, [%r6+12];
	ld.shared.f32 	%f22, [%r9+192];
	fma.rn.f32 	%f23, %f21, %f22, %f20;
	ld.shared.f32 	%f24, [%r6+16];
	ld.shared.f32 	%f25, [%r9+256];
	fma.rn.f32 	%f26, %f24, %f25, %f23;
	ld.shared.f32 	%f27, [%r6+20];
	ld.shared.f32 	%f28, [%r9+320];
	fma.rn.f32 	%f29, %f27, %f28, %f26;
	ld.shared.f32 	%f30, [%r6+24];
	ld.shared.f32 	%f31, [%r9+384];
	fma.rn.f32 	%f32, %f30, %f31, %f29;
	ld.shared.f32 	%f33, [%r6+28];
	ld.shared.f32 	%f34, [%r9+448];
	fma.rn.f32 	%f35, %f33, %f34, %f32;
	ld.shared.f32 	%f36, [%r6+32];
	ld.shared.f32 	%f37, [%r9+512];
	fma.rn.f32 	%f38, %f36, %f37, %f35;
	ld.shared.f32 	%f39, [%r6+36];
	ld.shared.f32 	%f40, [%r9+576];
	fma.rn.f32 	%f41, %f39, %f40, %f38;
	ld.shared.f32 	%f42, [%r6+40];
	ld.shared.f32 	%f43, [%r9+640];
	fma.rn.f32 	%f44, %f42, %f43, %f41;
	ld.shared.f32 	%f45, [%r6+44];
	ld.shared.f32 	%f46, [%r9+704];
	fma.rn.f32 	%f47, %f45, %f46, %f44;
	ld.shared.f32 	%f48, [%r6+48];
	ld.shared.f32 	%f49, [%r9+768];
	fma.rn.f32 	%f50, %f48, %f49, %f47;
	ld.shared.f32 	%f51, [%r6+52];
	ld.shared.f32 	%f52, [%r9+832];
	fma.rn.f32 	%f53, %f51, %f52, %f50;
	ld.shared.f32 	%f54, [%r6+56];
	ld.shared.f32 	%f55, [%r9+896];
	fma.rn.f32 	%f56, %f54, %f55, %f53;
	ld.shared.f32 	%f57, [%r6+60];
	ld.shared.f32 	%f58, [%r9+960];
	fma.rn.f32 	%f62, %f57, %f58, %f56;
	bar.sync 	0;
	add.s32 	%r42, %r42, 1;
	setp.ne.s32 	%p6, %r42, 0;
	add.s32 	%r41, %r41, %r12;
	add.s32 	%r40, %r40, 16;
	add.s32 	%r39, %r39, 16;
	add.s32 	%r38, %r38, 16;
	@%p6 bra 	$L__BB1_2;
$L__BB1_7:
	max.s32 	%r36, %r2, %r5;
	setp.ge.s32 	%p7, %r36, %r24;
	@%p7 bra 	$L__BB1_9;
	mad.lo.s32 	%r37, %r24, %r2, %r5;
	cvta.to.global.u64 	%rd10, %rd5;
	mul.wide.s32 	%rd11, %r37, 4;
	add.s64 	%rd12, %rd10, %rd11;
	st.global.f32 	[%rd12], %f62;
$L__BB1_9:
	ret;

}


// ===== COMPILED SASS (sm_100) =====

	.target	sm_100

	.elftype	@"ET_EXEC"


//--------------------- .note.nv.tkinfo           --------------------------
	.section	.note.nv.tkinfo,"",@"SHT_NOTE"
	.sectionflags	@"SHF_NOTE_NV_TKINFO"
	.tkinfo
        /*0018*/ 	.word	0x00000002
        /*0030*/ 	.string	""
        /*0030*/ 	.string	"ptxas"
        /*0030*/ 	.string	"Cuda compilation tools, release 13.0, V13.0.88"
        /*0030*/ 	.string	"Build cuda_13.0.r13.0/compiler.36424714_0"
        /*0030*/ 	.string	"-arch sm_100 -m 64 "



//--------------------- .note.nv.cuinfo           --------------------------
	.section	.note.nv.cuinfo,"",@"SHT_NOTE"
	.sectionflags	@"SHF_NOTE_NV_CUINFO"
        /*0018*/ 	.short	0x0002
        /*001a*/ 	.short	0x0064
        /*001c*/ 	.short	0x0082
	.zero		2


//--------------------- .nv.info                  --------------------------
	.section	.nv.info,"",@"SHT_CUDA_INFO"
	.align	4


	//----- nvinfo : EIATTR_REGCOUNT
	.align		4
        /*0000*/ 	.byte	0x04, 0x2f
        /*0002*/ 	.short	(.L_1 - .L_0)
	.align		4
.L_0:
        /*0004*/ 	.word	index@(_Z11matMulNaivePfS_S_i)
        /*0008*/ 	.word	0x0000001e


	//----- nvinfo : EIATTR_FRAME_SIZE
	.align		4
.L_1:
        /*000c*/ 	.byte	0x04, 0x11
        /*000e*/ 	.short	(.L_3 - .L_2)
	.align		4
.L_2:
        /*0010*/ 	.word	index@(_Z11matMulNaivePfS_S_i)
        /*0014*/ 	.word	0x00000000


	//----- nvinfo : EIATTR_REGCOUNT
	.align		4
.L_3:
        /*0018*/ 	.byte	0x04, 0x2f
        /*001a*/ 	.short	(.L_5 - .L_4)
	.align		4
.L_4:
        /*001c*/ 	.word	index@(_Z11matMulTiledPfS_S_i)
        /*0020*/ 	.word	0x00000020


	//----- nvinfo : EIATTR_FRAME_SIZE
	.align		4
.L_5:
        /*0024*/ 	.byte	0x04, 0x11
        /*0026*/ 	.short	(.L_7 - .L_6)
	.align		4
.L_6:
        /*0028*/ 	.word	index@(_Z11matMulTiledPfS_S_i)
        /*002c*/ 	.word	0x00000000


	//----- nvinfo : EIATTR_MIN_STACK_SIZE
	.align		4
.L_7:
        /*0030*/ 	.byte	0x04, 0x12
        /*0032*/ 	.short	(.L_9 - .L_8)
	.align		4
.L_8:
        /*0034*/ 	.word	index@(_Z11matMulTiledPfS_S_i)
        /*0038*/ 	.word	0x00000000


	//----- nvinfo : EIATTR_MIN_STACK_SIZE
	.align		4
.L_9:
        /*003c*/ 	.byte	0x04, 0x12
        /*003e*/ 	.short	(.L_11 - .L_10)
	.align		4
.L_10:
        /*0040*/ 	.word	index@(_Z11matMulNaivePfS_S_i)
        /*0044*/ 	.word	0x00000000
.L_11:


//--------------------- .nv.compat                --------------------------
	.section	.nv.compat,"",@"SHT_CUDA_COMPAT_INFO"
	.align	4
        /*0000*/ 	.byte	0x02, 0x09, 0x00, 0x00, 0x02, 0x02, 0x01, 0x00, 0x02, 0x05, 0x05, 0x00, 0x03, 0x07, 0x01, 0x01
        /*0010*/ 	.byte	0x02, 0x03, 0x00, 0x00, 0x02, 0x06, 0x01, 0x00, 0x04, 0x0b, 0x08, 0x00, 0x09, 0x00, 0x00, 0x00
        /*0020*/ 	.byte	0x00, 0x00, 0x00, 0x00


//--------------------- .nv.info._Z11matMulTiledPfS_S_i --------------------------
	.section	.nv.info._Z11matMulTiledPfS_S_i,"",@"SHT_CUDA_INFO"
	.sectionflags	@""
	.align	4


	//----- nvinfo : EIATTR_CUDA_API_VERSION
	.align		4
        /*0000*/ 	.byte	0x04, 0x37
        /*0002*/ 	.short	(.L_13 - .L_12)
.L_12:
        /*0004*/ 	.word	0x00000082


	//----- nvinfo : EIATTR_KPARAM_INFO
	.align		4
.L_13:
        /*0008*/ 	.byte	0x04, 0x17
        /*000a*/ 	.short	(.L_15 - .L_14)
.L_14:
        /*000c*/ 	.word	0x00000000
        /*0010*/ 	.short	0x0003
        /*0012*/ 	.short	0x0018
        /*0014*/ 	.byte	0x00, 0xf0, 0x11, 0x00


	//----- nvinfo : EIATTR_KPARAM_INFO
	.align		4
.L_15:
        /*0018*/ 	.byte	0x04, 0x17
        /*001a*/ 	.short	(.L_17 - .L_16)
.L_16:
        /*001c*/ 	.word	0x00000000
        /*0020*/ 	.short	0x0002
        /*0022*/ 	.short	0x0010
        /*0024*/ 	.byte	0x00, 0xf5, 0x21, 0x00


	//----- nvinfo : EIATTR_KPARAM_INFO
	.align		4
.L_17:
        /*0028*/ 	.byte	0x04, 0x17
        /*002a*/ 	.short	(.L_19 - .L_18)
.L_18:
        /*002c*/ 	.word	0x00000000
        /*0030*/ 	.short	0x0001
        /*0032*/ 	.short	0x0008
        /*0034*/ 	.byte	0x00, 0xf5, 0x21, 0x00


	//----- nvinfo : EIATTR_KPARAM_INFO
	.align		4
.L_19:
        /*0038*/ 	.byte	0x04, 0x17
        /*003a*/ 	.short	(.L_21 - .L_20)
.L_20:
        /*003c*/ 	.word	0x00000000
        /*0040*/ 	.short	0x0000
        /*0042*/ 	.short	0x0000
        /*0044*/ 	.byte	0x00, 0xf5, 0x21, 0x00


	//----- nvinfo : EIATTR_SPARSE_MMA_MASK
	.align		4
.L_21:
        /*0048*/ 	.byte	0x03, 0x50
        /*004a*/ 	.short	0x0000


	//----- nvinfo : EIATTR_MAXREG_COUNT
	.align		4
        /*004c*/ 	.byte	0x03, 0x1b
        /*004e*/ 	.short	0x00ff


	//----- nvinfo : EIATTR_NUM_BARRIERS
	.align		4
        /*0050*/ 	.byte	0x02, 0x4c
        /*0052*/ 	.byte	0x01
	.zero		1


	//----- nvinfo : EIATTR_MERCURY_ISA_VERSION
	.align		4
        /*0054*/ 	.byte	0x03, 0x5f
        /*0056*/ 	.short	0x0101


	//----- nvinfo : EIATTR_VRC_CTA_INIT_COUNT
	.align		4
        /*0058*/ 	.byte	0x02, 0x4a
	.zero		1
	.zero		1


	//----- nvinfo : EIATTR_EXIT_INSTR_OFFSETS
	.align		4
        /*005c*/ 	.byte	0x04, 0x1c
        /*005e*/ 	.short	(.L_23 - .L_22)


	//   ....[0]....
.L_22:
        /*0060*/ 	.word	0x000005c0


	//   ....[1]....
        /*0064*/ 	.word	0x00000610


	//----- nvinfo : EIATTR_CBANK_PARAM_SIZE
	.align		4
.L_23:
        /*0068*/ 	.byte	0x03, 0x19
        /*006a*/ 	.short	0x001c


	//----- nvinfo : EIATTR_PARAM_CBANK
	.align		4
        /*006c*/ 	.byte	0x04, 0x0a
        /*006e*/ 	.short	(.L_25 - .L_24)
	.align		4
.L_24:
        /*0070*/ 	.word	index@(.nv.constant0._Z11matMulTiledPfS_S_i)
        /*0074*/ 	.short	0x0380
        /*0076*/ 	.short	0x001c


	//----- nvinfo : EIATTR_SW_WAR
	.align		4
.L_25:
        /*0078*/ 	.byte	0x04, 0x36
        /*007a*/ 	.short	(.L_27 - .L_26)
.L_26:
        /*007c*/ 	.word	0x00000008
.L_27:


//--------------------- .nv.info._Z11matMulNaivePfS_S_i --------------------------
	.section	.nv.info._Z11matMulNaivePfS_S_i,"",@"SHT_CUDA_INFO"
	.sectionflags	@""
	.align	4


	//----- nvinfo : EIATTR_CUDA_API_VERSION
	.align		4
        /*0000*/ 	.byte	0x04, 0x37
        /*0002*/ 	.short	(.L_29 - .L_28)
.L_28:
        /*0004*/ 	.word	0x00000082


	//----- nvinfo : EIATTR_KPARAM_INFO
	.align		4
.L_29:
        /*0008*/ 	.byte	0x04, 0x17
        /*000a*/ 	.short	(.L_31 - .L_30)
.L_30:
        /*000c*/ 	.word	0x00000000
        /*0010*/ 	.short	0x0003
        /*0012*/ 	.short	0x0018
        /*0014*/ 	.byte	0x00, 0xf0, 0x11, 0x00


	//----- nvinfo : EIATTR_KPARAM_INFO
	.align		4
.L_31:
        /*0018*/ 	.byte	0x04, 0x17
        /*001a*/ 	.short	(.L_33 - .L_32)
.L_32:
        /*001c*/ 	.word	0x00000000
        /*0020*/ 	.short	0x0002
        /*0022*/ 	.short	0x0010
        /*0024*/ 	.byte	0x00, 0xf5, 0x21, 0x00


	//----- nvinfo : EIATTR_KPARAM_INFO
	.align		4
.L_33:
        /*0028*/ 	.byte	0x04, 0x17
        /*002a*/ 	.short	(.L_35 - .L_34)
.L_34:
        /*002c*/ 	.word	0x00000000
        /*0030*/ 	.short	0x0001
        /*0032*/ 	.short	0x0008
        /*0034*/ 	.byte	0x00, 0xf5, 0x21, 0x00


	//----- nvinfo : EIATTR_KPARAM_INFO
	.align		4
.L_35:
        /*0038*/ 	.byte	0x04, 0x17
        /*003a*/ 	.short	(.L_37 - .L_36)
.L_36:
        /*003c*/ 	.word	0x00000000
        /*0040*/ 	.short	0x0000
        /*0042*/ 	.short	0x0000
        /*0044*/ 	.byte	0x00, 0xf5, 0x21, 0x00


	//----- nvinfo : EIATTR_SPARSE_MMA_MASK
	.align		4
.L_37:
        /*0048*/ 	.byte	0x03, 0x50
        /*004a*/ 	.short	0x0000


	//----- nvinfo : EIATTR_MAXREG_COUNT
	.align		4
        /*004c*/ 	.byte	0x03, 0x1b
        /*004e*/ 	.short	0x00ff


	//----- nvinfo : EIATTR_MERCURY_ISA_VERSION
	.align		4
        /*0050*/ 	.byte	0x03, 0x5f
        /*0052*/ 	.short	0x0101


	//----- nvinfo : EIATTR_VRC_CTA_INIT_COUNT
	.align		4
        /*0054*/ 	.byte	0x02, 0x4a
	.zero		1
	.zero		1


	//----- nvinfo : EIATTR_EXIT_INSTR_OFFSETS
	.align		4
        /*0058*/ 	.byte	0x04, 0x1c
        /*005a*/ 	.short	(.L_39 - .L_38)


	//   ....[0]....
.L_38:
        /*005c*/ 	.word	0x000000c0


	//   ....[1]....
        /*0060*/ 	.word	0x00000a90


	//----- nvinfo : EIATTR_CBANK_PARAM_SIZE
	.align		4
.L_39:
        /*0064*/ 	.byte	0x03, 0x19
        /*0066*/ 	.short	0x001c


	//----- nvinfo : EIATTR_PARAM_CBANK
	.align		4
        /*0068*/ 	.byte	0x04, 0x0a
        /*006a*/ 	.short	(.L_41 - .L_40)
	.align		4
.L_40:
        /*006c*/ 	.word	index@(.nv.constant0._Z11matMulNaivePfS_S_i)
        /*0070*/ 	.short	0x0380
        /*0072*/ 	.short	0x001c


	//----- nvinfo : EIATTR_SW_WAR
	.align		4
.L_41:
        /*0074*/ 	.byte	0x04, 0x36
        /*0076*/ 	.short	(.L_43 - .L_42)
.L_42:
        /*0078*/ 	.word	0x00000008
.L_43:


//--------------------- .nv.callgraph             --------------------------
	.section	.nv.callgraph,"",@"SHT_CUDA_CALLGRAPH"
	.align	4
	.sectionentsize	8
	.align		4
        /*0000*/ 	.word	0x00000000
	.align		4
        /*0004*/ 	.word	0xffffffff
	.align		4
        /*0008*/ 	.word	0x00000000
	.align		4
        /*000c*/ 	.word	0xfffffffe
	.align		4
        /*0010*/ 	.word	0x00000000
	.align		4
        /*0014*/ 	.word	0xfffffffd
	.align		4
        /*0018*/ 	.word	0x00000000
	.align		4
        /*001c*/ 	.word	0xfffffffc


//--------------------- .text._Z11matMulTiledPfS_S_i --------------------------
	.section	.text._Z11matMulTiledPfS_S_i,"ax",@progbits
	.align	128
        .global         _Z11matMulTiledPfS_S_i
        .type           _Z11matMulTiledPfS_S_i,@function
        .size           _Z11matMulTiledPfS_S_i,(.L_x_8 - _Z11matMulTiledPfS_S_i)
        .other          _Z11matMulTiledPfS_S_i,@"STO_CUDA_ENTRY STV_DEFAULT"
_Z11matMulTiledPfS_S_i:
.text._Z11matMulTiledPfS_S_i:
[----:B------:R-:W-:Y:S01]  /*0000*/  LDC R1, c[0x0][0x37c] ;  /* 0x0000df00ff017b82 */ /* 0x000fe20000000800 */
[----:B------:R-:W0:Y:S01]  /*0010*/  LDCU UR4, c[0x0][0x398] ;  /* 0x00007300ff0477ac */ /* 0x000e220008000800 */
[----:B------:R-:W1:Y:S01]  /*0020*/  S2R R2, SR_CTAID.Y ;  /* 0x0000000000027919 */ /* 0x000e620000002600 */
[----:B------:R-:W-:Y:S01]  /*0030*/  HFMA2 R23, -RZ, RZ, 0, 0 ;  /* 0x00000000ff177431 */ /* 0x000fe200000001ff */
[----:B------:R-:W2:Y:S01]  /*0040*/  LDCU.64 UR8, c[0x0][0x358] ;  /* 0x00006b00ff0877ac */ /* 0x000ea20008000a00 */
[----:B------:R-:W1:Y:S01]  /*0050*/  S2R R7, SR_TID.Y ;  /* 0x0000000000077919 */ /* 0x000e620000002200 */
[----:B------:R-:W3:Y:S01]  /*0060*/  S2R R8, SR_CTAID.X ;  /* 0x0000000000087919 */ /* 0x000ee20000002500 */
[----:B------:R-:W3:Y:S01]  /*0070*/  S2R R3, SR_TID.X ;  /* 0x0000000000037919 */ /* 0x000ee20000002100 */
[----:B0-----:R-:W-:-:S04]  /*0080*/  MOV R0, UR4 ;  /* 0x0000000400007c02 */ /* 0x001fc80008000f00 */
[----:B------:R-:W-:Y:S02]  /*0090*/  ISETP.GE.AND P0, PT, R0, 0x1, PT ;  /* 0x000000010000780c */ /* 0x000fe40003f06270 */
[----:B-1----:R-:W-:Y:S02]  /*00a0*/  LEA R2, R2, R7, 0x4 ;  /* 0x0000000702027211 */ /* 0x002fe400078e20ff */
[----:B---3--:R-:W-:-:S09]  /*00b0*/  LEA R5, R8, R3, 0x4 ;  /* 0x0000000308057211 */ /* 0x008fd200078e20ff */
[----:B--2---:R-:W-:Y:S05]  /*00c0*/  @!P0 BRA `(.L_x_0) ;  /* 0x0000000400348947 */ /* 0x004fea0003800000 */
[----:B------:R-:W0:Y:S01]  /*00d0*/  S2UR UR6, SR_CgaCtaId ;  /* 0x00000000000679c3 */ /* 0x000e220000008800 */
[----:B------:R-:W-:Y:S01]  /*00e0*/  UMOV UR4, 0x400 ;  /* 0x0000040000047882 */ /* 0x000fe20000000000 */
[----:B------:R-:W-:Y:S01]  /*00f0*/  IADD3 R4, PT, PT, R0, 0xf, RZ ;  /* 0x0000000f00047810 */ /* 0x000fe20007ffe0ff */
[----:B------:R-:W-:Y:S01]  /*0100*/  UIADD3 UR5, UPT, UPT, UR4, 0x400, URZ ;  /* 0x0000040004057890 */ /* 0x000fe2000fffe0ff */
[-C--:B------:R-:W-:Y:S01]  /*0110*/  IMAD R17, R7, R0.reuse, R3 ;  /* 0x0000000007117224 */ /* 0x080fe200078e0203 */
[----:B------:R-:W-:Y:S02]  /*0120*/  MOV R23, RZ ;  /* 0x000000ff00177202 */ /* 0x000fe40000000f00 */
[----:B------:R-:W-:Y:S01]  /*0130*/  SHF.R.U32.HI R19, RZ, 0x4, R4 ;  /* 0x00000004ff137819 */ /* 0x000fe20000011604 */
[----:B------:R-:W1:Y:S01]  /*0140*/  LDC R6, c[0x0][0x398] ;  /* 0x0000e600ff067b82 */ /* 0x000e620000000800 */
[----:B------:R-:W-:Y:S02]  /*0150*/  IMAD R17, R8, 0x10, R17 ;  /* 0x0000001008117824 */ /* 0x000fe400078e0211 */
[----:B------:R-:W-:Y:S01]  /*0160*/  IMAD R4, R2, R0, R3 ;  /* 0x0000000002047224 */ /* 0x000fe200078e0203 */
[----:B------:R-:W-:Y:S01]  /*0170*/  IADD3 R19, PT, PT, -R19, RZ, RZ ;  /* 0x000000ff13137210 */ /* 0x000fe20007ffe1ff */
[----:B0-----:R-:W-:-:S02]  /*0180*/  ULEA UR5, UR6, UR5, 0x18 ;  /* 0x0000000506057291 */ /* 0x001fc4000f8ec0ff */
[----:B------:R-:W-:-:S04]  /*0190*/  ULEA UR4, UR6, UR4, 0x18 ;  /* 0x0000000406047291 */ /* 0x000fc8000f8ec0ff */
[----:B------:R-:W-:Y:S02]  /*01a0*/  LEA R20, R3, UR5, 0x2 ;  /* 0x0000000503147c11 */ /* 0x000fe4000f8e10ff */
[----:B------:R-:W-:-:S03]  /*01b0*/  LEA R18, R7, UR4, 0x6 ;  /* 0x0000000407127c11 */ /* 0x000fc6000f8e30ff */
[----:B------:R-:W-:Y:S01]  /*01c0*/  IMAD R16, R7, 0x40, R20 ;  /* 0x0000004007107824 */ /* 0x000fe200078e0214 */
[----:B------:R-:W-:-:S07]  /*01d0*/  LEA R21, R3, R18, 0x2 ;  /* 0x0000001203157211 */ /* 0x000fce00078e10ff */
.L_x_1:
[----:B-1----:R-:W-:Y:S01]  /*01e0*/  MOV R0, R6 ;  /* 0x0000000600007202 */ /* 0x002fe20000000f00 */
[----:B------:R-:W-:Y:S01]  /*01f0*/  HFMA2 R22, -RZ, RZ, 0, 0 ;  /* 0x00000000ff167431 */ /* 0x000fe200000001ff */
[----:B------:R-:W-:Y:S02]  /*0200*/  VIMNMX.U32 R9, PT, PT, R2, R3, !PT ;  /* 0x0000000302097248 */ /* 0x000fe40007fe0000 */
[-C--:B------:R-:W-:Y:S02]  /*0210*/  ISETP.GE.U32.AND P0, PT, R7, R0.reuse, PT ;  /* 0x000000000700720c */ /* 0x080fe40003f06070 */
[-C--:B------:R-:W-:Y:S02]  /*0220*/  ISETP.GE.U32.AND P1, PT, R9, R0.reuse, PT ;  /* 0x000000000900720c */ /* 0x080fe40003f26070 */
[----:B------:R-:W-:Y:S02]  /*0230*/  ISETP.GE.OR P0, PT, R5, R0, P0 ;  /* 0x000000000500720c */ /* 0x000fe40000706670 */
[----:B------:R-:W-:-:S09]  /*0240*/  MOV R27, RZ ;  /* 0x000000ff001b7202 */ /* 0x000fd20000000f00 */
[----:B------:R-:W0:Y:S08]  /*0250*/  @!P1 LDC.64 R10, c[0x0][0x380] ;  /* 0x0000e000ff0a9b82 */ /* 0x000e300000000a00 */
[----:B------:R-:W1:Y:S01]  /*0260*/  @!P0 LDC.64 R8, c[0x0][0x388] ;  /* 0x0000e200ff088b82 */ /* 0x000e620000000a00 */
[----:B0-----:R-:W-:-:S05]  /*0270*/  @!P1 IMAD.WIDE.U32 R10, R4, 0x4, R10 ;  /* 0x00000004040a9825 */ /* 0x001fca00078e000a */
[----:B------:R-:W2:Y:S01]  /*0280*/  @!P1 LDG.E R22, desc[UR8][R10.64] ;  /* 0x000000080a169981 */ /* 0x000ea2000c1e1900 */
[----:B-1----:R-:W-:-:S05]  /*0290*/  @!P0 IMAD.WIDE.U32 R8, R17, 0x4, R8 ;  /* 0x0000000411088825 */ /* 0x002fca00078e0008 */
[----:B------:R-:W3:Y:S01]  /*02a0*/  @!P0 LDG.E R27, desc[UR8][R8.64] ;  /* 0x00000008081b8981 */ /* 0x000ee2000c1e1900 */
[----:B------:R-:W-:-:S05]  /*02b0*/  VIADD R19, R19, 0x1 ;  /* 0x0000000113137836 */ /* 0x000fca0000000000 */
[----:B------:R-:W-:Y:S02]  /*02c0*/  ISETP.NE.AND P0, PT, R19, RZ, PT ;  /* 0x000000ff1300720c */ /* 0x000fe40003f05270 */
[----:B------:R-:W-:Y:S02]  /*02d0*/  IADD3 R3, PT, PT, R3, 0x10, RZ ;  /* 0x0000001003037810 */ /* 0x000fe40007ffe0ff */
[----:B------:R-:W-:Y:S02]  /*02e0*/  IADD3 R7, PT, PT, R7, 0x10, RZ ;  /* 0x0000001007077810 */ /* 0x000fe40007ffe0ff */
[----:B------:R-:W-:Y:S02]  /*02f0*/  IADD3 R4, PT, PT, R4, 0x10, RZ ;  /* 0x0000001004047810 */ /* 0x000fe40007ffe0ff */
[----:B------:R-:W-:Y:S01]  /*0300*/  LEA R17, R0, R17, 0x4 ;  /* 0x0000001100117211 */ /* 0x000fe200078e20ff */
[----:B--2---:R-:W-:Y:S04]  /*0310*/  STS [R21], R22 ;  /* 0x0000001615007388 */ /* 0x004fe80000000800 */
[----:B---3--:R-:W-:Y:S01]  /*0320*/  STS [R16], R27 ;  /* 0x0000001b10007388 */ /* 0x008fe20000000800 */
[----:B------:R-:W-:Y:S06]  /*0330*/  BAR.SYNC.DEFER_BLOCKING 0x0 ;  /* 0x0000000000007b1d */ /* 0x000fec0000010000 */
[----:B------:R-:W-:Y:S04]  /*0340*/  LDS R26, [R20] ;  /* 0x00000000141a7984 */ /* 0x000fe80000000800 */
[----:B------:R-:W0:Y:S04]  /*0350*/  LDS.128 R12, [R18] ;  /* 0x00000000120c7984 */ /* 0x000e280000000c00 */
[----:B------:R-:W1:Y:S04]  /*0360*/  LDS R29, [R20+0x40] ;  /* 0x00004000141d7984 */ /* 0x000e680000000800 */
[----:B------:R-:W2:Y:S04]  /*0370*/  LDS R25, [R20+0x80] ;  /* 0x0000800014197984 */ /* 0x000ea80000000800 */
[----:B------:R-:W3:Y:S04]  /*0380*/  LDS R24, [R20+0xc0] ;  /* 0x0000c00014187984 */ /* 0x000ee80000000800 */
[----:B------:R-:W-:Y:S04]  /*0390*/  LDS.128 R8, [R18+0x10] ;  /* 0x0000100012087984 */ /* 0x000fe80000000c00 */
[----:B------:R-:W-:Y:S04]  /*03a0*/  LDS R22, [R20+0x140] ;  /* 0x0001400014167984 */ /* 0x000fe80000000800 */
[----:B------:R-:W-:Y:S01]  /*03b0*/  LDS R27, [R20+0x200] ;  /* 0x00020000141b7984 */ /* 0x000fe20000000800 */
[----:B0-----:R-:W-:-:S03]  /*03c0*/  FFMA R12, R12, R26, R23 ;  /* 0x0000001a0c0c7223 */ /* 0x001fc60000000017 */
[----:B------:R-:W0:Y:S01]  /*03d0*/  LDS R23, [R20+0x100] ;  /* 0x0001000014177984 */ /* 0x000e220000000800 */
[----:B-1----:R-:W-:-:S03]  /*03e0*/  FFMA R12, R29, R13, R12 ;  /* 0x0000000d1d0c7223 */ /* 0x002fc6000000000c */
[----:B------:R-:W-:Y:S01]  /*03f0*/  LDS R26, [R20+0x1c0] ;  /* 0x0001c000141a7984 */ /* 0x000fe20000000800 */
[----:B--2---:R-:W-:-:S03]  /*0400*/  FFMA R13, R25, R14, R12 ;  /* 0x0000000e190d7223 */ /* 0x004fc6000000000c */
[----:B------:R-:W1:Y:S01]  /*0410*/  LDS R25, [R20+0x180] ;  /* 0x0001800014197984 */ /* 0x000e620000000800 */
[----:B---3--:R-:W-:-:S03]  /*0420*/  FFMA R13, R24, R15, R13 ;  /* 0x0000000f180d7223 */ /* 0x008fc6000000000d */
[----:B------:R-:W-:Y:S01]  /*0430*/  LDS R24, [R20+0x240] ;  /* 0x0002400014187984 */ /* 0x000fe20000000800 */
[----:B0-----:R-:W-:-:S03]  /*0440*/  FFMA R23, R8, R23, R13 ;  /* 0x0000001708177223 */ /* 0x001fc6000000000d */
[----:B------:R-:W0:Y:S01]  /*0450*/  LDS.128 R12, [R18+0x20] ;  /* 0x00002000120c7984 */ /* 0x000e220000000c00 */
[----:B------:R-:W-:-:S03]  /*0460*/  FFMA R22, R22, R9, R23 ;  /* 0x0000000916167223 */ /* 0x000fc60000000017 */
[----:B------:R-:W2:Y:S01]  /*0470*/  LDS R23, [R20+0x280] ;  /* 0x0002800014177984 */ /* 0x000ea20000000800 */
[----:B-1----:R-:W-:-:S03]  /*0480*/  FFMA R25, R25, R10, R22 ;  /* 0x0000000a19197223 */ /* 0x002fc60000000016 */
[----:B------:R-:W1:Y:S01]  /*0490*/  LDS R22, [R20+0x2c0] ;  /* 0x0002c00014167984 */ /* 0x000e620000000800 */
[----:B------:R-:W-:-:S03]  /*04a0*/  FFMA R11, R26, R11, R25 ;  /* 0x0000000b1a0b7223 */ /* 0x000fc60000000019 */
[----:B------:R-:W-:Y:S01]  /*04b0*/  LDS R25, [R20+0x300] ;  /* 0x0003000014197984 */ /* 0x000fe20000000800 */
[----:B0-----:R-:W-:-:S03]  /*04c0*/  FFMA R27, R12, R27, R11 ;  /* 0x0000001b0c1b7223 */ /* 0x001fc6000000000b */
[----:B------:R-:W0:Y:S01]  /*04d0*/  LDS.128 R8, [R18+0x30] ;  /* 0x0000300012087984 */ /* 0x000e220000000c00 */
[----:B------:R-:W-:-:S03]  /*04e0*/  FFMA R24, R24, R13, R27 ;  /* 0x0000000d18187223 */ /* 0x000fc6000000001b */
[----:B------:R-:W3:Y:S04]  /*04f0*/  LDS R27, [R20+0x340] ;  /* 0x00034000141b7984 */ /* 0x000ee80000000800 */
[----:B------:R-:W4:Y:S04]  /*0500*/  LDS R13, [R20+0x380] ;  /* 0x00038000140d7984 */ /* 0x000f280000000800 */
[----:B------:R-:W5:Y:S01]  /*0510*/  LDS R12, [R20+0x3c0] ;  /* 0x0003c000140c7984 */ /* 0x000f620000000800 */
[----:B--2---:R-:W-:-:S04]  /*0520*/  FFMA R23, R23, R14, R24 ;  /* 0x0000000e17177223 */ /* 0x004fc80000000018 */
[----:B-1----:R-:W-:-:S04]  /*0530*/  FFMA R15, R22, R15, R23 ;  /* 0x0000000f160f7223 */ /* 0x002fc80000000017 */
[----:B0-----:R-:W-:-:S04]  /*0540*/  FFMA R8, R8, R25, R15 ;  /* 0x0000001908087223 */ /* 0x001fc8000000000f */
[----:B---3--:R-:W-:-:S04]  /*0550*/  FFMA R8, R27, R9, R8 ;  /* 0x000000091b087223 */ /* 0x008fc80000000008 */
[----:B----4-:R-:W-:-:S04]  /*0560*/  FFMA R13, R13, R10, R8 ;  /* 0x0000000a0d0d7223 */ /* 0x010fc80000000008 */
[----:B-----5:R-:W-:Y:S01]  /*0570*/  FFMA R23, R12, R11, R13 ;  /* 0x0000000b0c177223 */ /* 0x020fe2000000000d */
[----:B------:R-:W-:Y:S06]  /*0580*/  BAR.SYNC.DEFER_BLOCKING 0x0 ;  /* 0x0000000000007b1d */ /* 0x000fec0000010000 */
[----:B------:R-:W-:Y:S05]  /*0590*/  @P0 BRA `(.L_x_1) ;  /* 0xfffffffc00100947 */ /* 0x000fea000383ffff */
.L_x_0:
[----:B------:R-:W-:-:S04]  /*05a0*/  VIMNMX R3, PT, PT, R2, R5, !PT ;  /* 0x0000000502037248 */ /* 0x000fc80007fe0100 */
[----:B------:R-:W-:-:S13]  /*05b0*/  ISETP.GE.AND P0, PT, R3, R0, PT ;  /* 0x000000000300720c */ /* 0x000fda0003f06270 */
[----:B------:R-:W-:Y:S05]  /*05c0*/  @P0 EXIT ;  /* 0x000000000000094d */ /* 0x000fea0003800000 */
[----:B------:R-:W0:Y:S01]  /*05d0*/  LDC.64 R6, c[0x0][0x390] ;  /* 0x0000e400ff067b82 */ /* 0x000e220000000a00 */
[----:B------:R-:W-:-:S04]  /*05e0*/  IMAD R3, R2, R0, R5 ;  /* 0x0000000002037224 */ /* 0x000fc800078e0205 */
[----:B0-----:R-:W-:-:S05]  /*05f0*/  IMAD.WIDE R2, R3, 0x4, R6 ;  /* 0x0000000403027825 */ /* 0x001fca00078e0206 */
[----:B------:R-:W-:Y:S01]  /*0600*/  STG.E desc[UR8][R2.64], R23 ;  /* 0x0000001702007986 */ /* 0x000fe2000c101908 */
[----:B------:R-:W-:Y:S05]  /*0610*/  EXIT ;  /* 0x000000000000794d */ /* 0x000fea0003800000 */
.L_x_2:
[----:B------:R-:W-:-:S00]  /*0620*/  BRA `(.L_x_2) ;  /* 0xfffffffc00fc7947 */ /* 0x000fc0000383ffff */
[----:B------:R-:W-:-:S00]  /*0630*/  NOP ;  /* 0x0000000000007918 */ /* 0x000fc00000000000 */
        /* <DEDUP_REMOVED lines=12> */
.L_x_8:


//--------------------- .text._Z11matMulNaivePfS_S_i --------------------------
	.section	.text._Z11matMulNaivePfS_S_i,"ax",@progbits
	.align	128
        .global         _Z11matMulNaivePfS_S_i
        .type           _Z11matMulNaivePfS_S_i,@function
        .size           _Z11matMulNaivePfS_S_i,(.L_x_9 - _Z11matMulNaivePfS_S_i)
        .other          _Z11matMulNaivePfS_S_i,@"STO_CUDA_ENTRY STV_DEFAULT"
_Z11matMulNaivePfS_S_i:
.text._Z11matMulNaivePfS_S_i:
[----:B------:R-:W-:Y:S01]  /*0000*/  LDC R1, c[0x0][0x37c] ;  /* 0x0000df00ff017b82 */ /* 0x000fe20000000800 */
[----:B------:R-:W0:Y:S07]  /*0010*/  S2R R0, SR_TID.Y ;  /* 0x0000000000007919 */ /* 0x000e2e0000002200 */
[----:B------:R-:W0:Y:S01]  /*0020*/  S2UR UR4, SR_CTAID.Y ;  /* 0x00000000000479c3 */ /* 0x000e220000002600 */
[----:B------:R-:W1:Y:S01]  /*0030*/  LDCU UR20, c[0x0][0x398] ;  /* 0x00007300ff1477ac */ /* 0x000e620008000800 */
[----:B------:R-:W2:Y:S06]  /*0040*/  S2R R3, SR_TID.X ;  /* 0x0000000000037919 */ /* 0x000eac0000002100 */
[----:B------:R-:W0:Y:S08]  /*0050*/  LDC R13, c[0x0][0x364] ;  /* 0x0000d900ff0d7b82 */ /* 0x000e300000000800 */
[----:B------:R-:W2:Y:S08]  /*0060*/  S2UR UR5, SR_CTAID.X ;  /* 0x00000000000579c3 */ /* 0x000eb00000002500 */
[----:B------:R-:W2:Y:S01]  /*0070*/  LDC R2, c[0x0][0x360] ;  /* 0x0000d800ff027b82 */ /* 0x000ea20000000800 */
[----:B0-----:R-:W-:-:S02]  /*0080*/  IMAD R13, R13, UR4, R0 ;  /* 0x000000040d0d7c24 */ /* 0x001fc4000f8e0200 */
[----:B--2---:R-:W-:-:S05]  /*0090*/  IMAD R0, R2, UR5, R3 ;  /* 0x0000000502007c24 */ /* 0x004fca000f8e0203 */
[----:B------:R-:W-:-:S04]  /*00a0*/  VIMNMX R2, PT, PT, R13, R0, !PT ;  /* 0x000000000d027248 */ /* 0x000fc80007fe0100 */
[----:B-1----:R-:W-:-:S13]  /*00b0*/  ISETP.GE.AND P0, PT, R2, UR20, PT ;  /* 0x0000001402007c0c */ /* 0x002fda000bf06270 */
[----:B------:R-:W-:Y:S05]  /*00c0*/  @P0 EXIT ;  /* 0x000000000000094d */ /* 0x000fea0003800000 */
[----:B------:R-:W-:Y:S01]  /*00d0*/  UISETP.GE.U32.AND UP0, UPT, UR20, 0x8, UPT ;  /* 0x000000081400788c */ /* 0x000fe2000bf06070 */
[----:B------:R-:W-:Y:S02]  /*00e0*/  HFMA2 R12, -RZ, RZ, 0, 0 ;  /* 0x00000000ff0c7431 */ /* 0x000fe400000001ff */
[----:B------:R-:W-:Y:S01]  /*00f0*/  IMAD R13, R13, UR20, RZ ;  /* 0x000000140d0d7c24 */ /* 0x000fe2000f8e02ff */
[----:B------:R-:W-:Y:S01]  /*0100*/  UMOV UR4, URZ ;  /* 0x000000ff00047c82 */ /* 0x000fe20008000000 */
[----:B------:R-:W0:Y:S04]  /*0110*/  LDCU.64 UR18, c[0x0][0x358] ;  /* 0x00006b00ff1277ac */ /* 0x000e280008000a00 */
[----:B------:R-:W-:Y:S05]  /*0120*/  BRA.U !UP0, `(.L_x_3) ;  /* 0x0000000508047547 */ /* 0x000fea000b800000 */
[----:B------:R-:W1:Y:S01]  /*0130*/  LDCU.128 UR24, c[0x0][0x380] ;  /* 0x00007000ff1877ac */ /* 0x000e620008000c00 */
[----:B------:R-:W-:Y:S02]  /*0140*/  MOV R12, RZ ;  /* 0x000000ff000c7202 */ /* 0x000fe40000000f00 */
[----:B------:R-:W-:Y:S01]  /*0150*/  MOV R14, R0 ;  /* 0x00000000000e7202 */ /* 0x000fe20000000f00 */
[----:B------:R-:W-:-:S04]  /*0160*/  ULOP3.LUT UR4, UR20, 0x7ffffff8, URZ, 0xc0, !UPT ;  /* 0x7ffffff814047892 */ /* 0x000fc8000f8ec0ff */
[----:B------:R-:W-:Y:S01]  /*0170*/  UIADD3 UR5, UPT, UPT, -UR4, URZ, URZ ;  /* 0x000000ff04057290 */ /* 0x000fe2000fffe1ff */
[----:B-1----:R-:W-:Y:S01]  /*0180*/  MOV R2, UR24 ;  /* 0x0000001800027c02 */ /* 0x002fe20008000f00 */
[----:B------:R-:W-:Y:S01]  /*0190*/  UIMAD.WIDE UR6, UR20, 0x8, UR26 ;  /* 0x00000008140678a5 */ /* 0x000fe2000f8e021a */
[----:B------:R-:W-:Y:S01]  /*01a0*/  MOV R3, UR25 ;  /* 0x0000001900037c02 */ /* 0x000fe20008000f00 */
[----:B------:R-:W-:Y:S02]  /*01b0*/  UIMAD.WIDE UR8, UR20, 0xc, UR26 ;  /* 0x0000000c140878a5 */ /* 0x000fe4000f8e021a */
[----:B------:R-:W-:Y:S01]  /*01c0*/  UIMAD.WIDE UR10, UR20, 0x10, UR26 ;  /* 0x00000010140a78a5 */ /* 0x000fe2000f8e021a */
[----:B------:R-:W-:Y:S01]  /*01d0*/  IMAD.WIDE.U32 R2, R13, 0x4, R2 ;  /* 0x000000040d027825 */ /* 0x000fe200078e0002 */
[----:B------:R-:W-:Y:S02]  /*01e0*/  UIMAD.WIDE UR12, UR20, 0x14, UR26 ;  /* 0x00000014140c78a5 */ /* 0x000fe4000f8e021a */
[----:B------:R-:W-:Y:S01]  /*01f0*/  UIMAD.WIDE UR14, UR20, 0x18, UR26 ;  /* 0x00000018140e78a5 */ /* 0x000fe2000f8e021a */
[----:B------:R-:W-:Y:S01]  /*0200*/  IADD3 R2, P0, PT, R2, 0x10, RZ ;  /* 0x0000001002027810 */ /* 0x000fe20007f1e0ff */
[----:B------:R-:W-:-:S03]  /*0210*/  UIMAD.WIDE UR16, UR20, 0x1c, UR26 ;  /* 0x0000001c141078a5 */ /* 0x000fc6000f8e021a */
[----:B------:R-:W-:-:S09]  /*0220*/  IADD3.X R3, PT, PT, RZ, R3, RZ, P0, !PT ;  /* 0x00000003ff037210 */ /* 0x000fd200007fe4ff */
.L_x_4:
[----:B------:R-:W-:Y:S01]  /*0230*/  UIMAD.WIDE UR22, UR20, 0x4, UR26 ;  /* 0x00000004141678a5 */ /* 0x000fe2000f8e021a */
[----:B------:R-:W-:Y:S02]  /*0240*/  IMAD.MOV.U32 R23, RZ, RZ, 0x4 ;  /* 0x00000004ff177424 */ /* 0x000fe400078e00ff */
[----:B------:R-:W-:Y:S01]  /*0250*/  HFMA2 R11, -RZ, RZ, 0, 2.384185791015625e-07 ;  /* 0x00000004ff0b7431 */ /* 0x000fe200000001ff */
[----:B------:R-:W-:Y:S01]  /*0260*/  MOV R25, 0x4 ;  /* 0x0000000400197802 */ /* 0x000fe20000000f00 */
[----:B0-----:R-:W2:Y:S01]  /*0270*/  LDG.E R21, desc[UR18][R2.64+-0x10] ;  /* 0xfffff01202157981 */ /* 0x001ea2000c1e1900 */
[C---:B------:R-:W-:Y:S01]  /*0280*/  IMAD.WIDE R22, R14.reuse, R23, UR26 ;  /* 0x0000001a0e167e25 */ /* 0x040fe2000f8e0217 */
[----:B------:R-:W-:Y:S02]  /*0290*/  MOV R8, UR22 ;  /* 0x0000001600087c02 */ /* 0x000fe40008000f00 */
[----:B------:R-:W-:Y:S01]  /*02a0*/  MOV R9, UR23 ;  /* 0x0000001700097c02 */ /* 0x000fe20008000f00 */
[----:B------:R-:W3:Y:S02]  /*02b0*/  LDG.E R19, desc[UR18][R2.64+-0xc] ;  /* 0xfffff41202137981 */ /* 0x000ee4000c1e1900 */
[----:B------:R-:W-:-:S02]  /*02c0*/  IMAD.WIDE R8, R14, 0x4, R8 ;  /* 0x000000040e087825 */ /* 0x000fc400078e0208 */
[----:B------:R-:W2:Y:S01]  /*02d0*/  LDG.E R22, desc[UR18][R22.64] ;  /* 0x0000001216167981 */ /* 0x000ea2000c1e1900 */
[----:B------:R-:W-:Y:S01]  /*02e0*/  MOV R5, 0x4 ;  /* 0x0000000400057802 */ /* 0x000fe20000000f00 */
[C---:B------:R-:W-:Y:S02]  /*02f0*/  IMAD.WIDE R24, R14.reuse, R25, UR6 ;  /* 0x000000060e187e25 */ /* 0x040fe4000f8e0219 */
[----:B------:R0:W3:Y:S02]  /*0300*/  LDG.E R20, desc[UR18][R8.64] ;  /* 0x0000001208147981 */ /* 0x0000e4000c1e1900 */
[----:B------:R-:W-:Y:S02]  /*0310*/  IMAD.WIDE R10, R14, R11, UR8 ;  /* 0x000000080e0a7e25 */ /* 0x000fe4000f8e020b */
[----:B------:R-:W4:Y:S04]  /*0320*/  LDG.E R18, desc[UR18][R24.64] ;  /* 0x0000001218127981 */ /* 0x000f28000c1e1900 */
[----:B------:R-:W4:Y:S01]  /*0330*/  LDG.E R17, desc[UR18][R2.64+-0x8] ;  /* 0xfffff81202117981 */ /* 0x000f22000c1e1900 */
[----:B0-----:R-:W-:-:S02]  /*0340*/  HFMA2 R9, -RZ, RZ, 0, 2.384185791015625e-07 ;  /* 0x00000004ff097431 */ /* 0x001fc400000001ff */
[----:B------:R-:W-:Y:S01]  /*0350*/  IMAD.MOV.U32 R7, RZ, RZ, 0x4 ;  /* 0x00000004ff077424 */ /* 0x000fe200078e00ff */
[----:B------:R0:W5:Y:S01]  /*0360*/  LDG.E R16, desc[UR18][R10.64] ;  /* 0x000000120a107981 */ /* 0x000162000c1e1900 */
[----:B------:R-:W-:-:S03]  /*0370*/  IMAD.WIDE R4, R14, R5, UR10 ;  /* 0x0000000a0e047e25 */ /* 0x000fc6000f8e0205 */
[----:B------:R-:W5:Y:S01]  /*0380*/  LDG.E R15, desc[UR18][R2.64+-0x4] ;  /* 0xfffffc12020f7981 */ /* 0x000f62000c1e1900 */
[C---:B------:R-:W-:Y:S01]  /*0390*/  IMAD.WIDE R6, R14.reuse, R7, UR12 ;  /* 0x0000000c0e067e25 */ /* 0x040fe2000f8e0207 */
[----:B------:R-:W-:Y:S02]  /*03a0*/  MOV R27, 0x4 ;  /* 0x00000004001b7802 */ /* 0x000fe40000000f00 */
[----:B------:R1:W5:Y:S01]  /*03b0*/  LDG.E R4, desc[UR18][R4.64] ;  /* 0x0000001204047981 */ /* 0x000362000c1e1900 */
[----:B------:R-:W-:-:S03]  /*03c0*/  IMAD.WIDE R8, R14, R9, UR14 ;  /* 0x0000000e0e087e25 */ /* 0x000fc6000f8e0209 */
[----:B------:R-:W5:Y:S01]  /*03d0*/  LDG.E R23, desc[UR18][R2.64] ;  /* 0x0000001202177981 */ /* 0x000f62000c1e1900 */
[----:B0-----:R-:W-:-:S03]  /*03e0*/  IMAD.WIDE R10, R14, R27, UR16 ;  /* 0x000000100e0a7e25 */ /* 0x001fc6000f8e021b */
[----:B------:R-:W5:Y:S04]  /*03f0*/  LDG.E R7, desc[UR18][R6.64] ;  /* 0x0000001206077981 */ /* 0x000f68000c1e1900 */
[----:B------:R-:W5:Y:S04]  /*0400*/  LDG.E R24, desc[UR18][R2.64+0x4] ;  /* 0x0000041202187981 */ /* 0x000f68000c1e1900 */
[----:B------:R-:W5:Y:S04]  /*0410*/  LDG.E R8, desc[UR18][R8.64] ;  /* 0x0000001208087981 */ /* 0x000f68000c1e1900 */
[----:B------:R-:W5:Y:S04]  /*0420*/  LDG.E R25, desc[UR18][R2.64+0x8] ;  /* 0x0000081202197981 */ /* 0x000f68000c1e1900 */
[----:B------:R-:W5:Y:S04]  /*0430*/  LDG.E R10, desc[UR18][R10.64] ;  /* 0x000000120a0a7981 */ /* 0x000f68000c1e1900 */
[----:B------:R0:W5:Y:S01]  /*0440*/  LDG.E R27, desc[UR18][R2.64+0xc] ;  /* 0x00000c12021b7981 */ /* 0x000162000c1e1900 */
[----:B------:R-:W-:-:S04]  /*0450*/  UIADD3 UR5, UPT, UPT, UR5, 0x8, URZ ;  /* 0x0000000805057890 */ /* 0x000fc8000fffe0ff */
[----:B------:R-:W-:Y:S01]  /*0460*/  UISETP.NE.AND UP0, UPT, UR5, URZ, UPT ;  /* 0x000000ff0500728c */ /* 0x000fe2000bf05270 */
[----:B-1----:R-:W-:Y:S02]  /*0470*/  MOV R5, UR20 ;  /* 0x0000001400057c02 */ /* 0x002fe40008000f00 */
[----:B0-----:R-:W-:Y:S02]  /*0480*/  IADD3 R2, P0, PT, R2, 0x20, RZ ;  /* 0x0000002002027810 */ /* 0x001fe40007f1e0ff */
[----:B------:R-:W-:Y:S02]  /*0490*/  LEA R14, R5, R14, 0x3 ;  /* 0x0000000e050e7211 */ /* 0x000fe400078e18ff */
[----:B------:R-:W-:Y:S01]  /*04a0*/  IADD3.X R3, PT, PT, RZ, R3, RZ, P0, !PT ;  /* 0x00000003ff037210 */ /* 0x000fe200007fe4ff */
[----:B--2---:R-:W-:-:S04]  /*04b0*/  FFMA R22, R21, R22, R12 ;  /* 0x0000001615167223 */ /* 0x004fc8000000000c */
[----:B---3--:R-:W-:-:S04]  /*04c0*/  FFMA R20, R19, R20, R22 ;  /* 0x0000001413147223 */ /* 0x008fc80000000016 */
[----:B----4-:R-:W-:-:S04]  /*04d0*/  FFMA R18, R17, R18, R20 ;  /* 0x0000001211127223 */ /* 0x010fc80000000014 */
[----:B-----5:R-:W-:-:S04]  /*04e0*/  FFMA R16, R15, R16, R18 ;  /* 0x000000100f107223 */ /* 0x020fc80000000012 */
[----:B------:R-:W-:-:S04]  /*04f0*/  FFMA R23, R23, R4, R16 ;  /* 0x0000000417177223 */ /* 0x000fc80000000010 */
[----:B------:R-:W-:-:S04]  /*0500*/  FFMA R24, R24, R7, R23 ;  /* 0x0000000718187223 */ /* 0x000fc80000000017 */
[----:B------:R-:W-:-:S04]  /*0510*/  FFMA R8, R25, R8, R24 ;  /* 0x0000000819087223 */ /* 0x000fc80000000018 */
[----:B------:R-:W-:Y:S01]  /*0520*/  FFMA R12, R27, R10, R8 ;  /* 0x0000000a1b0c7223 */ /* 0x000fe20000000008 */
[----:B------:R-:W-:Y:S06]  /*0530*/  BRA.U UP0, `(.L_x_4) ;  /* 0xfffffffd003c7547 */ /* 0x000fec000b83ffff */
.L_x_3:
[----:B------:R-:W-:-:S04]  /*0540*/  ULOP3.LUT UR6, UR20, 0x7, URZ, 0xc0, !UPT ;  /* 0x0000000714067892 */ /* 0x000fc8000f8ec0ff */
[----:B------:R-:W-:-:S09]  /*0550*/  UISETP.NE.AND UP0, UPT, UR6, URZ, UPT ;  /* 0x000000ff0600728c */ /* 0x000fd2000bf05270 */
[----:B------:R-:W-:Y:S05]  /*0560*/  BRA.U !UP0, `(.L_x_5) ;  /* 0x0000000508387547 */ /* 0x000fea000b800000 */
[----:B------:R-:W-:Y:S02]  /*0570*/  UISETP.GE.U32.AND UP0, UPT, UR6, 0x4, UPT ;  /* 0x000000040600788c */ /* 0x000fe4000bf06070 */
[----:B------:R-:W-:-:S04]  /*0580*/  ULOP3.LUT UR5, UR20, 0x3, URZ, 0xc0, !UPT ;  /* 0x0000000314057892 */ /* 0x000fc8000f8ec0ff */
[----:B------:R-:W-:-:S03]  /*0590*/  UISETP.NE.AND UP1, UPT, UR5, URZ, UPT ;  /* 0x000000ff0500728c */ /* 0x000fc6000bf25270 */
[----:B------:R-:W-:Y:S08]  /*05a0*/  BRA.U !UP0, `(.L_x_6) ;  /* 0x00000001087c7547 */ /* 0x000ff0000b800000 */
[----:B------:R-:W1:Y:S01]  /*05b0*/  LDC.64 R6, c[0x0][0x388] ;  /* 0x0000e200ff067b82 */ /* 0x000e620000000a00 */
[----:B------:R-:W2:Y:S01]  /*05c0*/  LDCU.64 UR6, c[0x0][0x380] ;  /* 0x00007000ff0677ac */ /* 0x000ea20008000a00 */
[----:B------:R-:W-:Y:S01]  /*05d0*/  IMAD.U32 R9, RZ, RZ, UR4 ;  /* 0x00000004ff097e24 */ /* 0x000fe2000f8e00ff */
[C---:B------:R-:W-:Y:S02]  /*05e0*/  IADD3 R3, PT, PT, R13.reuse, UR4, RZ ;  /* 0x000000040d037c10 */ /* 0x040fe4000fffe0ff */
[----:B------:R-:W-:Y:S01]  /*05f0*/  IADD3 R10, P0, PT, R13, UR4, RZ ;  /* 0x000000040d0a7c10 */ /* 0x000fe2000ff1e0ff */
[----:B------:R-:W-:Y:S01]  /*0600*/  IMAD R9, R9, UR20, R0 ;  /* 0x0000001409097c24 */ /* 0x000fe2000f8e0200 */
[----:B------:R-:W-:Y:S01]  /*0610*/  MOV R11, UR20 ;  /* 0x00000014000b7c02 */ /* 0x000fe20008000f00 */
[----:B------:R-:W3:Y:S01]  /*0620*/  LDC.64 R4, c[0x0][0x380] ;  /* 0x0000e000ff047b82 */ /* 0x000ee20000000a00 */
[----:B------:R-:W-:Y:S01]  /*0630*/  MOV R15, UR20 ;  /* 0x00000014000f7c02 */ /* 0x000fe20008000f00 */
[----:B-1----:R-:W-:Y:S01]  /*0640*/  IMAD.WIDE R6, R9, 0x4, R6 ;  /* 0x0000000409067825 */ /* 0x002fe200078e0206 */
[----:B------:R-:W-:-:S05]  /*0650*/  MOV R9, UR20 ;  /* 0x0000001400097c02 */ /* 0x000fca0008000f00 */
[----:B------:R-:W-:Y:S02]  /*0660*/  IMAD.WIDE R8, R9, 0x4, R6 ;  /* 0x0000000409087825 */ /* 0x000fe400078e0206 */
[----:B0-----:R-:W4:Y:S02]  /*0670*/  LDG.E R6, desc[UR18][R6.64] ;  /* 0x0000001206067981 */ /* 0x001f24000c1e1900 */
[----:B---3--:R-:W-:Y:S01]  /*0680*/  IMAD.WIDE.U32 R4, R3, 0x4, R4 ;  /* 0x0000000403047825 */ /* 0x008fe200078e0004 */
[----:B------:R-:W-:Y:S01]  /*0690*/  IADD3.X R3, PT, PT, RZ, RZ, RZ, P0, !PT ;  /* 0x000000ffff037210 */ /* 0x000fe200007fe4ff */
[----:B------:R-:W3:Y:S01]  /*06a0*/  LDG.E R17, desc[UR18][R8.64] ;  /* 0x0000001208117981 */ /* 0x000ee2000c1e1900 */
[----:B--2---:R-:W-:-:S03]  /*06b0*/  LEA R2, P0, R10, UR6, 0x2 ;  /* 0x000000060a027c11 */ /* 0x004fc6000f8010ff */
[----:B------:R-:W4:Y:S01]  /*06c0*/  LDG.E R5, desc[UR18][R4.64] ;  /* 0x0000001204057981 */ /* 0x000f22000c1e1900 */
[----:B------:R-:W-:Y:S01]  /*06d0*/  LEA.HI.X R3, R10, UR7, R3, 0x2, P0 ;  /* 0x000000070a037c11 */ /* 0x000fe200080f1403 */
[----:B------:R-:W-:-:S04]  /*06e0*/  IMAD.WIDE R10, R11, 0x4, R8 ;  /* 0x000000040b0a7825 */ /* 0x000fc800078e0208 */
[----:B------:R-:W3:Y:S01]  /*06f0*/  LDG.E R16, desc[UR18][R2.64+0x4] ;  /* 0x0000041202107981 */ /* 0x000ee2000c1e1900 */
[----:B------:R-:W-:-:S03]  /*0700*/  IMAD.WIDE R14, R15, 0x4, R10 ;  /* 0x000000040f0e7825 */ /* 0x000fc600078e020a */
[----:B------:R-:W2:Y:S04]  /*0710*/  LDG.E R19, desc[UR18][R10.64] ;  /* 0x000000120a137981 */ /* 0x000ea8000c1e1900 */
[----:B------:R-:W2:Y:S04]  /*0720*/  LDG.E R18, desc[UR18][R2.64+0x8] ;  /* 0x0000081202127981 */ /* 0x000ea8000c1e1900 */
[----:B------:R-:W5:Y:S04]  /*0730*/  LDG.E R20, desc[UR18][R2.64+0xc] ;  /* 0x00000c1202147981 */ /* 0x000f68000c1e1900 */
[----:B------:R-:W5:Y:S01]  /*0740*/  LDG.E R14, desc[UR18][R14.64] ;  /* 0x000000120e0e7981 */ /* 0x000f62000c1e1900 */
[----:B------:R-:W-:Y:S01]  /*0750*/  UIADD3 UR4, UPT, UPT, UR4, 0x4, URZ ;  /* 0x0000000404047890 */ /* 0x000fe2000fffe0ff */
[----:B----4-:R-:W-:-:S04]  /*0760*/  FFMA R5, R5, R6, R12 ;  /* 0x0000000605057223 */ /* 0x010fc8000000000c */
[----:B---3--:R-:W-:-:S04]  /*0770*/  FFMA R5, R16, R17, R5 ;  /* 0x0000001110057223 */ /* 0x008fc80000000005 */
[----:B--2---:R-:W-:-:S04]  /*0780*/  FFMA R5, R18, R19, R5 ;  /* 0x0000001312057223 */ /* 0x004fc80000000005 */
[----:B-----5:R-:W-:-:S07]  /*0790*/  FFMA R12, R20, R14, R5 ;  /* 0x0000000e140c7223 */ /* 0x020fce0000000005 */
.L_x_6:
[----:B------:R-:W-:Y:S05]  /*07a0*/  BRA.U !UP1, `(.L_x_5) ;  /* 0x0000000109a87547 */ /* 0x000fea000b800000 */
[----:B------:R-:W-:Y:S01]  /*07b0*/  UISETP.NE.AND UP0, UPT, UR5, 0x1, UPT ;  /* 0x000000010500788c */ /* 0x000fe2000bf05270 */
[----:B------:R-:W-:Y:S01]  /*07c0*/  MOV R7, UR4 ;  /* 0x0000000400077c02 */ /* 0x000fe20008000f00 */
[----:B------:R-:W-:Y:S02]  /*07d0*/  ULOP3.LUT UR5, UR20, 0x1, URZ, 0xc0, !UPT ;  /* 0x0000000114057892 */ /* 0x000fe4000f8ec0ff */
[----:B------:R-:W-:Y:S02]  /*07e0*/  MOV R15, UR20 ;  /* 0x00000014000f7c02 */ /* 0x000fe40008000f00 */
[----:B------:R-:W-:Y:S01]  /*07f0*/  UISETP.NE.U32.AND UP1, UPT, UR5, 0x1, UPT ;  /* 0x000000010500788c */ /* 0x000fe2000bf25070 */
[----:B------:R-:W-:-:S04]  /*0800*/  PLOP3.LUT P1, PT, PT, PT, UP0, 0x80, 0x8 ;  /* 0x000000000008781c */ /* 0x000fc80003f2f008 */
[----:B------:R-:W1:Y:S01]  /*0810*/  @UP0 LDCU.128 UR8, c[0x0][0x380] ;  /* 0x00007000ff0807ac */ /* 0x000e620008000c00 */
[----:B------:R-:W-:Y:S01]  /*0820*/  PLOP3.LUT P0, PT, PT, PT, UP1, 0x80, 0x8 ;  /* 0x000000000008781c */ /* 0x000fe20003f0f018 */
[----:B------:R-:W2:Y:S04]  /*0830*/  @UP0 LDCU.64 UR6, c[0x0][0x380] ;  /* 0x00007000ff0607ac */ /* 0x000ea80008000a00 */
[----:B------:R-:W3:Y:S03]  /*0840*/  @!UP1 LDCU.128 UR12, c[0x0][0x380] ;  /* 0x00007000ff0c97ac */ /* 0x000ee60008000c00 */
[C---:B------:R-:W-:Y:S02]  /*0850*/  @P1 IADD3 R3, PT, PT, R13.reuse, UR4, RZ ;  /* 0x000000040d031c10 */ /* 0x040fe4000fffe0ff */
[----:B------:R-:W-:Y:S01]  /*0860*/  @P1 IADD3 R6, P2, PT, R13, UR4, RZ ;  /* 0x000000040d061c10 */ /* 0x000fe2000ff5e0ff */
[----:B------:R-:W-:Y:S01]  /*0870*/  @UP0 UIADD3 UR4, UPT, UPT, UR4, 0x2, URZ ;  /* 0x0000000204040890 */ /* 0x000fe2000fffe0ff */
[----:B-1----:R-:W-:Y:S01]  /*0880*/  MOV R11, UR9 ;  /* 0x00000009000b7c02 */ /* 0x002fe20008000f00 */
[----:B------:R-:W-:Y:S01]  /*0890*/  IMAD.U32 R10, RZ, RZ, UR8 ;  /* 0x00000008ff0a7e24 */ /* 0x000fe2000f8e00ff */
[----:B------:R-:W-:-:S02]  /*08a0*/  MOV R4, UR10 ;  /* 0x0000000a00047c02 */ /* 0x000fc40008000f00 */
[----:B------:R-:W-:Y:S01]  /*08b0*/  MOV R5, UR11 ;  /* 0x0000000b00057c02 */ /* 0x000fe20008000f00 */
[----:B------:R-:W-:-:S04]  /*08c0*/  @P1 IMAD.WIDE.U32 R10, R3, 0x4, R10 ;  /* 0x00000004030a1825 */ /* 0x000fc800078e000a */
[----:B------:R-:W-:Y:S01]  /*08d0*/  @P1 IMAD R3, R7, UR20, R0 ;  /* 0x0000001407031c24 */ /* 0x000fe2000f8e0200 */
[----:B------:R-:W-:Y:S01]  /*08e0*/  @P1 IADD3.X R7, PT, PT, RZ, RZ, RZ, P2, !PT ;  /* 0x000000ffff071210 */ /* 0x000fe200017fe4ff */
[----:B------:R-:W-:Y:S01]  /*08f0*/  IMAD.U32 R19, RZ, RZ, UR4 ;  /* 0x00000004ff137e24 */ /* 0x000fe2000f8e00ff */
[C---:B--2---:R-:W-:Y:S01]  /*0900*/  @P1 LEA R2, P2, R6.reuse, UR6, 0x2 ;  /* 0x0000000606021c11 */ /* 0x044fe2000f8410ff */
[----:B------:R-:W-:Y:S01]  /*0910*/  @P1 IMAD.WIDE R4, R3, 0x4, R4 ;  /* 0x0000000403041825 */ /* 0x000fe200078e0204 */
[----:B------:R-:W-:Y:S01]  /*0920*/  @!P0 IADD3 R17, PT, PT, R13, UR4, RZ ;  /* 0x000000040d118c10 */ /* 0x000fe2000fffe0ff */
[----:B0-----:R-:W2:Y:S01]  /*0930*/  @P1 LDG.E R11, desc[UR18][R10.64] ;  /* 0x000000120a0b1981 */ /* 0x001ea2000c1e1900 */
[----:B------:R-:W-:Y:S01]  /*0940*/  @P1 LEA.HI.X R3, R6, UR7, R7, 0x2, P2 ;  /* 0x0000000706031c11 */ /* 0x000fe200090f1407 */
[----:B------:R-:W-:Y:S01]  /*0950*/  @!P0 IMAD R19, R19, UR20, R0 ;  /* 0x0000001413138c24 */ /* 0x000fe2000f8e0200 */
[----:B---3--:R-:W-:Y:S01]  /*0960*/  MOV R6, UR12 ;  /* 0x0000000c00067c02 */ /* 0x008fe20008000f00 */
[----:B------:R-:W-:Y:S01]  /*0970*/  @P1 IMAD.WIDE R14, R15, 0x4, R4 ;  /* 0x000000040f0e1825 */ /* 0x000fe200078e0204 */
[----:B------:R-:W-:Y:S01]  /*0980*/  MOV R7, UR13 ;  /* 0x0000000d00077c02 */ /* 0x000fe20008000f00 */
[----:B------:R-:W2:Y:S01]  /*0990*/  @P1 LDG.E R4, desc[UR18][R4.64] ;  /* 0x0000001204041981 */ /* 0x000ea2000c1e1900 */
[----:B------:R-:W-:-:S02]  /*09a0*/  MOV R8, UR14 ;  /* 0x0000000e00087c02 */ /* 0x000fc40008000f00 */
[----:B------:R-:W-:Y:S01]  /*09b0*/  MOV R9, UR15 ;  /* 0x0000000f00097c02 */ /* 0x000fe20008000f00 */
[----:B------:R-:W-:Y:S01]  /*09c0*/  @!P0 IMAD.WIDE.U32 R6, R17, 0x4, R6 ;  /* 0x0000000411068825 */ /* 0x000fe200078e0006 */
[----:B------:R-:W3:Y:S03]  /*09d0*/  @P1 LDG.E R14, desc[UR18][R14.64] ;  /* 0x000000120e0e1981 */ /* 0x000ee6000c1e1900 */
[----:B------:R-:W-:Y:S01]  /*09e0*/  @!P0 IMAD.WIDE R8, R19, 0x4, R8 ;  /* 0x0000000413088825 */ /* 0x000fe200078e0208 */
[----:B------:R-:W3:Y:S04]  /*09f0*/  @P1 LDG.E R2, desc[UR18][R2.64+0x4] ;  /* 0x0000041202021981 */ /* 0x000ee8000c1e1900 */
[----:B------:R-:W4:Y:S04]  /*0a00*/  @!P0 LDG.E R7, desc[UR18][R6.64] ;  /* 0x0000001206078981 */ /* 0x000f28000c1e1900 */
[----:B------:R-:W4:Y:S01]  /*0a10*/  @!P0 LDG.E R8, desc[UR18][R8.64] ;  /* 0x0000001208088981 */ /* 0x000f22000c1e1900 */
[----:B--2---:R-:W-:-:S04]  /*0a20*/  @P1 FFMA R11, R11, R4, R12 ;  /* 0x000000040b0b1223 */ /* 0x004fc8000000000c */
[----:B---3--:R-:W-:-:S04]  /*0a30*/  @P1 FFMA R12, R2, R14, R11 ;  /* 0x0000000e020c1223 */ /* 0x008fc8000000000b */
[----:B----4-:R-:W-:-:S07]  /*0a40*/  @!P0 FFMA R12, R7, R8, R12 ;  /* 0x00000008070c8223 */ /* 0x010fce000000000c */
.L_x_5:
[----:B------:R-:W1:Y:S01]  /*0a50*/  LDC.64 R2, c[0x0][0x390] ;  /* 0x0000e400ff027b82 */ /* 0x000e620000000a00 */
[----:B------:R-:W-:-:S05]  /*0a60*/  IADD3 R13, PT, PT, R0, R13, RZ ;  /* 0x0000000d000d7210 */ /* 0x000fca0007ffe0ff */
[----:B-1----:R-:W-:-:S05]  /*0a70*/  IMAD.WIDE R2, R13, 0x4, R2 ;  /* 0x000000040d027825 */ /* 0x002fca00078e0202 */
[----:B0-----:R-:W-:Y:S01]  /*0a80*/  STG.E desc[UR18][R2.64], R12 ;  /* 0x0000000c02007986 */ /* 0x001fe2000c101912 */
[----:B------:R-:W-:Y:S05]  /*0a90*/  EXIT ;  /* 0x000000000000794d */ /* 0x000fea0003800000 */
.L_x_7:
        /* <DEDUP_REMOVED lines=14> */
.L_x_9:


//--------------------- .nv.shared._Z11matMulTiledPfS_S_i --------------------------
	.section	.nv.shared._Z11matMulTiledPfS_S_i,"aw",@nobits
	.sectionflags	@""
	.align	4
.nv.shared._Z11matMulTiledPfS_S_i:
	.zero		3072


//--------------------- .nv.shared.reserved.0     --------------------------
	.section	.nv.shared.reserved.0,"aw",@nobits
	.weak		__nv_reservedSMEM_offset_0_alias
	.size		__nv_reservedSMEM_offset_0_alias, 0, 64
	.other		__nv_reservedSMEM_offset_0_alias,@"STO_CUDA_RESERVED_SHARED STV_DEFAULT"
__nv_reservedSMEM_offset_0_alias:
	.zero		0
	.zero		64


//--------------------- .nv.constant0._Z11matMulTiledPfS_S_i --------------------------
	.section	.nv.constant0._Z11matMulTiledPfS_S_i,"a",@progbits
	.sectionflags	@""
	.align	4
.nv.constant0._Z11matMulTiledPfS_S_i:
	.zero		924


//--------------------- .nv.constant0._Z11matMulNaivePfS_S_i --------------------------
	.section	.nv.constant0._Z11matMulNaivePfS_S_i,"a",@progbits
	.sectionflags	@""
	.align	4
.nv.constant0._Z11matMulNaivePfS_S_i:
	.zero		924


//--------------------- SYMBOLS --------------------------

	.type		.nv.reservedSmem.offset0,@object
	.size		.nv.reservedSmem.offset0,0x4
	.type		.nv.reservedSmem.cap,@object
	.size		.nv.reservedSmem.cap,0x4
